//
// Generated by NVIDIA NVVM Compiler
//
// Compiler Build ID: CL-36424714
// Cuda compilation tools, release 13.0, V13.0.88
// Based on NVVM 20.0.0
//

.version 9.0
.target sm_100
.address_size 64

	// .globl	_Z14process3DArrayPiiii

.visible .entry _Z14process3DArrayPiiii(
	.param .u64 .ptr .align 1 _Z14process3DArrayPiiii_param_0,
	.param .u32 _Z14process3DArrayPiiii_param_1,
	.param .u32 _Z14process3DArrayPiiii_param_2,
	.param .u32 _Z14process3DArrayPiiii_param_3
)
{
	.reg .pred 	%p<6>;
	.reg .b32 	%r<22>;
	.reg .b64 	%rd<5>;

	ld.param.u64 	%rd1, [_Z14process3DArrayPiiii_param_0];
	ld.param.u32 	%r4, [_Z14process3DArrayPiiii_param_1];
	ld.param.u32 	%r7, [_Z14process3DArrayPiiii_param_2];
	ld.param.u32 	%r6, [_Z14process3DArrayPiiii_param_3];
	mov.u32 	%r8, %tid.x;
	mov.u32 	%r9, %ctaid.x;
	mov.u32 	%r10, %ntid.x;
	mad.lo.s32 	%r1, %r9, %r10, %r8;
	mov.u32 	%r11, %tid.y;
	mov.u32 	%r12, %ctaid.y;
	mov.u32 	%r13, %ntid.y;
	mad.lo.s32 	%r14, %r12, %r13, %r11;
	mov.u32 	%r15, %tid.z;
	mov.u32 	%r16, %ctaid.z;
	mov.u32 	%r17, %ntid.z;
	mad.lo.s32 	%r3, %r16, %r17, %r15;
	setp.ge.s32 	%p1, %r4, %r1;
	setp.ge.s32 	%p2, %r7, %r14;
	or.pred  	%p3, %p1, %p2;
	setp.ge.s32 	%p4, %r6, %r3;
	or.pred  	%p5, %p3, %p4;
	@%p5 bra 	$L__BB0_2;
	cvta.to.global.u64 	%rd2, %rd1;
	mad.lo.s32 	%r18, %r7, %r3, %r14;
	mad.lo.s32 	%r19, %r18, %r4, %r1;
	add.s32 	%r20, %r7, %r4;
	add.s32 	%r21, %r20, %r6;
	mul.wide.s32 	%rd3, %r19, 4;
	add.s64 	%rd4, %rd2, %rd3;
	st.global.u32 	[%rd4], %r21;
$L__BB0_2:
	ret;

}


// ===== COMPILED SASS (sm_100) =====

	.target	sm_100

	.elftype	@"ET_EXEC"


//--------------------- .note.nv.tkinfo           --------------------------
	.section	.note.nv.tkinfo,"",@"SHT_NOTE"
	.sectionflags	@"SHF_NOTE_NV_TKINFO"
	.tkinfo
        /*0018*/ 	.word	0x00000002
        /*0030*/ 	.string	""
        /*0030*/ 	.string	"ptxas"
        /*0030*/ 	.string	"Cuda compilation tools, release 13.0, V13.0.88"
        /*0030*/ 	.string	"Build cuda_13.0.r13.0/compiler.36424714_0"
        /*0030*/ 	.string	"-arch sm_100 -m 64 "



//--------------------- .note.nv.cuinfo           --------------------------
	.section	.note.nv.cuinfo,"",@"SHT_NOTE"
	.sectionflags	@"SHF_NOTE_NV_CUINFO"
        /*0018*/ 	.short	0x0002
        /*001a*/ 	.short	0x0064
        /*001c*/ 	.short	0x0082
	.zero		2


//--------------------- .nv.info                  --------------------------
	.section	.nv.info,"",@"SHT_CUDA_INFO"
	.align	4


	//----- nvinfo : EIATTR_REGCOUNT
	.align		4
        /*0000*/ 	.byte	0x04, 0x2f
        /*0002*/ 	.short	(.L_1 - .L_0)
	.align		4
.L_0:
        /*0004*/ 	.word	index@(_Z14process3DArrayPiiii)
        /*0008*/ 	.word	0x0000000e


	//----- nvinfo : EIATTR_FRAME_SIZE
	.align		4
.L_1:
        /*000c*/ 	.byte	0x04, 0x11
        /*000e*/ 	.short	(.L_3 - .L_2)
	.align		4
.L_2:
        /*0010*/ 	.word	index@(_Z14process3DArrayPiiii)
        /*0014*/ 	.word	0x00000000


	//----- nvinfo : EIATTR_MIN_STACK_SIZE
	.align		4
.L_3:
        /*0018*/ 	.byte	0x04, 0x12
        /*001a*/ 	.short	(.L_5 - .L_4)
	.align		4
.L_4:
        /*001c*/ 	.word	index@(_Z14process3DArrayPiiii)
        /*0020*/ 	.word	0x00000000
.L_5:


//--------------------- .nv.compat                --------------------------
	.section	.nv.compat,"",@"SHT_CUDA_COMPAT_INFO"
	.align	4
        /*0000*/ 	.byte	0x02, 0x09, 0x00, 0x00, 0x02, 0x02, 0x01, 0x00, 0x02, 0x05, 0x05, 0x00, 0x03, 0x07, 0x01, 0x01
        /*0010*/ 	.byte	0x02, 0x03, 0x00, 0x00, 0x02, 0x06, 0x01, 0x00, 0x04, 0x0b, 0x08, 0x00, 0x09, 0x00, 0x00, 0x00
        /*0020*/ 	.byte	0x00, 0x00, 0x00, 0x00


//--------------------- .nv.info._Z14process3DArrayPiiii --------------------------
	.section	.nv.info._Z14process3DArrayPiiii,"",@"SHT_CUDA_INFO"
	.sectionflags	@""
	.align	4


	//----- nvinfo : EIATTR_CUDA_API_VERSION
	.align		4
        /*0000*/ 	.byte	0x04, 0x37
        /*0002*/ 	.short	(.L_7 - .L_6)
.L_6:
        /*0004*/ 	.word	0x00000082


	//----- nvinfo : EIATTR_KPARAM_INFO
	.align		4
.L_7:
        /*0008*/ 	.byte	0x04, 0x17
        /*000a*/ 	.short	(.L_9 - .L_8)
.L_8:
        /*000c*/ 	.word	0x00000000
        /*0010*/ 	.short	0x0003
        /*0012*/ 	.short	0x0010
        /*0014*/ 	.byte	0x00, 0xf0, 0x11, 0x00


	//----- nvinfo : EIATTR_KPARAM_INFO
	.align		4
.L_9:
        /*0018*/ 	.byte	0x04, 0x17
        /*001a*/ 	.short	(.L_11 - .L_10)
.L_10:
        /*001c*/ 	.word	0x00000000
        /*0020*/ 	.short	0x0002
        /*0022*/ 	.short	0x000c
        /*0024*/ 	.byte	0x00, 0xf0, 0x11, 0x00


	//----- nvinfo : EIATTR_KPARAM_INFO
	.align		4
.L_11:
        /*0028*/ 	.byte	0x04, 0x17
        /*002a*/ 	.short	(.L_13 - .L_12)
.L_12:
        /*002c*/ 	.word	0x00000000
        /*0030*/ 	.short	0x0001
        /*0032*/ 	.short	0x0008
        /*0034*/ 	.byte	0x00, 0xf0, 0x11, 0x00


	//----- nvinfo : EIATTR_KPARAM_INFO
	.align		4
.L_13:
        /*0038*/ 	.byte	0x04, 0x17
        /*003a*/ 	.short	(.L_15 - .L_14)
.L_14:
        /*003c*/ 	.word	0x00000000
        /*0040*/ 	.short	0x0000
        /*0042*/ 	.short	0x0000
        /*0044*/ 	.byte	0x00, 0xf5, 0x21, 0x00


	//----- nvinfo : EIATTR_SPARSE_MMA_MASK
	.align		4
.L_15:
        /*0048*/ 	.byte	0x03, 0x50
        /*004a*/ 	.short	0x0000


	//----- nvinfo : EIATTR_MAXREG_COUNT
	.align		4
        /*004c*/ 	.byte	0x03, 0x1b
        /*004e*/ 	.short	0x00ff


	//----- nvinfo : EIATTR_MERCURY_ISA_VERSION
	.align		4
        /*0050*/ 	.byte	0x03, 0x5f
        /*0052*/ 	.short	0x0101


	//----- nvinfo : EIATTR_VRC_CTA_INIT_COUNT
	.align		4
        /*0054*/ 	.byte	0x02, 0x4a
	.zero		1
	.zero		1


	//----- nvinfo : EIATTR_EXIT_INSTR_OFFSETS
	.align		4
        /*0058*/ 	.byte	0x04, 0x1c
        /*005a*/ 	.short	(.L_17 - .L_16)


	//   ....[0]....
.L_16:
        /*005c*/ 	.word	0x00000120


	//   ....[1]....
        /*0060*/ 	.word	0x000001a0


	//----- nvinfo : EIATTR_CBANK_PARAM_SIZE
	.align		4
.L_17:
        /*0064*/ 	.byte	0x03, 0x19
        /*0066*/ 	.short	0x0014


	//----- nvinfo : EIATTR_PARAM_CBANK
	.align		4
        /*0068*/ 	.byte	0x04, 0x0a
        /*006a*/ 	.short	(.L_19 - .L_18)
	.align		4
.L_18:
        /*006c*/ 	.word	index@(.nv.constant0._Z14process3DArrayPiiii)
        /*0070*/ 	.short	0x0380
        /*0072*/ 	.short	0x0014


	//----- nvinfo : EIATTR_SW_WAR
	.align		4
.L_19:
        /*0074*/ 	.byte	0x04, 0x36
        /*0076*/ 	.short	(.L_21 - .L_20)
.L_20:
        /*0078*/ 	.word	0x00000008
.L_21:


//--------------------- .nv.callgraph             --------------------------
	.section	.nv.callgraph,"",@"SHT_CUDA_CALLGRAPH"
	.align	4
	.sectionentsize	8
	.align		4
        /*0000*/ 	.word	0x00000000
	.align		4
        /*0004*/ 	.word	0xffffffff
	.align		4
        /*0008*/ 	.word	0x00000000
	.align		4
        /*000c*/ 	.word	0xfffffffe
	.align		4
        /*0010*/ 	.word	0x00000000
	.align		4
        /*0014*/ 	.word	0xfffffffd
	.align		4
        /*0018*/ 	.word	0x00000000
	.align		4
        /*001c*/ 	.word	0xfffffffc


//--------------------- .text._Z14process3DArrayPiiii --------------------------
	.section	.text._Z14process3DArrayPiiii,"ax",@progbits
	.align	128
        .global         _Z14process3DArrayPiiii
        .type           _Z14process3DArrayPiiii,@function
        .size           _Z14process3DArrayPiiii,(.L_x_1 - _Z14process3DArrayPiiii)
        .other          _Z14process3DArrayPiiii,@"STO_CUDA_ENTRY STV_DEFAULT"
_Z14process3DArrayPiiii:
.text._Z14process3DArrayPiiii:
[----:B------:R-:W-:Y:S01]  /*0000*/  LDC R1, c[0x0][0x37c] ;  /* 0x0000df00ff017b82 */ /* 0x000fe20000000800 */
[----:B------:R-:W0:Y:S07]  /*0010*/  S2R R0, SR_TID.Y ;  /* 0x0000000000007919 */ /* 0x000e2e0000002200 */
[----:B------:R-:W1:Y:S01]  /*0020*/  LDC R2, c[0x0][0x360] ;  /* 0x0000d800ff027b82 */ /* 0x000e620000000800 */
[----:B------:R-:W1:Y:S01]  /*0030*/  S2R R5, SR_TID.X ;  /* 0x0000000000057919 */ /* 0x000e620000002100 */
[----:B------:R-:W2:Y:S06]  /*0040*/  S2R R4, SR_TID.Z ;  /* 0x0000000000047919 */ /* 0x000eac0000002300 */
[----:B------:R-:W0:Y:S08]  /*0050*/  S2UR UR5, SR_CTAID.Y ;  /* 0x00000000000579c3 */ /* 0x000e300000002600 */
[----:B------:R-:W0:Y:S08]  /*0060*/  LDC R3, c[0x0][0x364] ;  /* 0x0000d900ff037b82 */ /* 0x000e300000000800 */
[----:B------:R-:W1:Y:S08]  /*0070*/  S2UR UR4, SR_CTAID.X ;  /* 0x00000000000479c3 */ /* 0x000e700000002500 */
[----:B------:R-:W3:Y:S08]  /*0080*/  LDC.64 R8, c[0x0][0x388] ;  /* 0x0000e200ff087b82 */ /* 0x000ef00000000a00 */
[----:B------:R-:W2:Y:S01]  /*0090*/  S2UR UR6, SR_CTAID.Z ;  /* 0x00000000000679c3 */ /* 0x000ea20000002700 */
[----:B0-----:R-:W-:-:S07]  /*00a0*/  IMAD R0, R3, UR5, R0 ;  /* 0x0000000503007c24 */ /* 0x001fce000f8e0200 */
[----:B------:R-:W2:Y:S01]  /*00b0*/  LDC R7, c[0x0][0x368] ;  /* 0x0000da00ff077b82 */ /* 0x000ea20000000800 */
[----:B-1----:R-:W-:-:S07]  /*00c0*/  IMAD R5, R2, UR4, R5 ;  /* 0x0000000402057c24 */ /* 0x002fce000f8e0205 */
[----:B------:R-:W0:Y:S01]  /*00d0*/  LDC R11, c[0x0][0x390] ;  /* 0x0000e400ff0b7b82 */ /* 0x000e220000000800 */
[----:B---3--:R-:W-:-:S04]  /*00e0*/  ISETP.GT.AND P0, PT, R0, R9, PT ;  /* 0x000000090000720c */ /* 0x008fc80003f04270 */
[----:B------:R-:W-:Y:S01]  /*00f0*/  ISETP.LE.OR P0, PT, R5, R8, !P0 ;  /* 0x000000080500720c */ /* 0x000fe20004703670 */
[----:B--2---:R-:W-:-:S05]  /*0100*/  IMAD R4, R7, UR6, R4 ;  /* 0x0000000607047c24 */ /* 0x004fca000f8e0204 */
[----:B0-----:R-:W-:-:S13]  /*0110*/  ISETP.LE.OR P0, PT, R4, R11, P0 ;  /* 0x0000000b0400720c */ /* 0x001fda0000703670 */
[----:B------:R-:W-:Y:S05]  /*0120*/  @P0 EXIT ;  /* 0x000000000000094d */ /* 0x000fea0003800000 */
[----:B------:R-:W0:Y:S01]  /*0130*/  LDC.64 R2, c[0x0][0x380] ;  /* 0x0000e000ff027b82 */ /* 0x000e220000000a00 */
[----:B------:R-:W1:Y:S01]  /*0140*/  LDCU.64 UR4, c[0x0][0x358] ;  /* 0x00006b00ff0477ac */ /* 0x000e620008000a00 */
[-C--:B------:R-:W-:Y:S01]  /*0150*/  IMAD R0, R4, R9.reuse, R0 ;  /* 0x0000000904007224 */ /* 0x080fe200078e0200 */
[----:B------:R-:W-:-:S03]  /*0160*/  IADD3 R7, PT, PT, R11, R9, R8 ;  /* 0x000000090b077210 */ /* 0x000fc60007ffe008 */
[----:B------:R-:W-:-:S04]  /*0170*/  IMAD R5, R0, R8, R5 ;  /* 0x0000000800057224 */ /* 0x000fc800078e0205 */
[----:B0-----:R-:W-:-:S05]  /*0180*/  IMAD.WIDE R2, R5, 0x4, R2 ;  /* 0x0000000405027825 */ /* 0x001fca00078e0202 */
[----:B-1----:R-:W-:Y:S01]  /*0190*/  STG.E desc[UR4][R2.64], R7 ;  /* 0x0000000702007986 */ /* 0x002fe2000c101904 */
[----:B------:R-:W-:Y:S05]  /*01a0*/  EXIT ;  /* 0x000000000000794d */ /* 0x000fea0003800000 */
.L_x_0:
[----:B------:R-:W-:-:S00]  /*01b0*/  BRA `(.L_x_0) ;  /* 0xfffffffc00fc7947 */ /* 0x000fc0000383ffff */
[----:B------:R-:W-:-:S00]  /*01c0*/  NOP ;  /* 0x0000000000007918 */ /* 0x000fc00000000000 */
        /* <DEDUP_REMOVED lines=11> */
.L_x_1:


//--------------------- .nv.shared.reserved.0     --------------------------
	.section	.nv.shared.reserved.0,"aw",@nobits
	.weak		__nv_reservedSMEM_offset_0_alias
	.size		__nv_reservedSMEM_offset_0_alias, 0, 64
	.other		__nv_reservedSMEM_offset_0_alias,@"STO_CUDA_RESERVED_SHARED STV_DEFAULT"
__nv_reservedSMEM_offset_0_alias:
	.zero		0
	.zero		64


//--------------------- .nv.constant0._Z14process3DArrayPiiii --------------------------
	.section	.nv.constant0._Z14process3DArrayPiiii,"a",@progbits
	.sectionflags	@""
	.align	4
.nv.constant0._Z14process3DArrayPiiii:
	.zero		916


//--------------------- SYMBOLS --------------------------

	.type		.nv.reservedSmem.offset0,@object
	.size		.nv.reservedSmem.offset0,0x4
